//
// Generated by NVIDIA NVVM Compiler
//
// Compiler Build ID: CL-36424714
// Cuda compilation tools, release 13.0, V13.0.88
// Based on NVVM 20.0.0
//

.version 9.0
.target sm_100
.address_size 64

	// .globl	_Z11log_warp_idv
.extern .func  (.param .b32 func_retval0) vprintf
(
	.param .b64 vprintf_param_0,
	.param .b64 vprintf_param_1
)
;
.global .align 1 .b8 $str[25] = {84, 104, 114, 101, 97, 100, 32, 37, 100, 32, 105, 115, 32, 105, 110, 32, 119, 97, 114, 112, 32, 37, 100, 10};

.visible .entry _Z11log_warp_idv()
{
	.local .align 8 .b8 	__local_depot0[8];
	.reg .b64 	%SP;
	.reg .b64 	%SPL;
	.reg .b32 	%r<5>;
	.reg .b64 	%rd<5>;

	mov.u64 	%SPL, __local_depot0;
	cvta.local.u64 	%SP, %SPL;
	add.u64 	%rd1, %SP, 0;
	add.u64 	%rd2, %SPL, 0;
	mov.u32 	%r1, %tid.x;
	shr.u32 	%r2, %r1, 5;
	st.local.v2.u32 	[%rd2], {%r1, %r2};
	mov.u64 	%rd3, $str;
	cvta.global.u64 	%rd4, %rd3;
	{ // callseq 0, 0
	.param .b64 param0;
	st.param.b64 	[param0], %rd4;
	.param .b64 param1;
	st.param.b64 	[param1], %rd1;
	.param .b32 retval0;
	call.uni (retval0), 
	vprintf, 
	(
	param0, 
	param1
	);
	ld.param.b32 	%r3, [retval0];
	} // callseq 0
	ret;

}


// ===== COMPILED SASS (sm_100) =====

	.target	sm_100

	.elftype	@"ET_EXEC"


//--------------------- .note.nv.tkinfo           --------------------------
	.section	.note.nv.tkinfo,"",@"SHT_NOTE"
	.sectionflags	@"SHF_NOTE_NV_TKINFO"
	.tkinfo
        /*0018*/ 	.word	0x00000002
        /*0030*/ 	.string	""
        /*0030*/ 	.string	"ptxas"
        /*0030*/ 	.string	"Cuda compilation tools, release 13.0, V13.0.88"
        /*0030*/ 	.string	"Build cuda_13.0.r13.0/compiler.36424714_0"
        /*0030*/ 	.string	"-arch sm_100 -m 64 "



//--------------------- .note.nv.cuinfo           --------------------------
	.section	.note.nv.cuinfo,"",@"SHT_NOTE"
	.sectionflags	@"SHF_NOTE_NV_CUINFO"
        /*0018*/ 	.short	0x0002
        /*001a*/ 	.short	0x0064
        /*001c*/ 	.short	0x0082
	.zero		2


//--------------------- .nv.info                  --------------------------
	.section	.nv.info,"",@"SHT_CUDA_INFO"
	.align	4


	//----- nvinfo : EIATTR_REGCOUNT
	.align		4
        /*0000*/ 	.byte	0x04, 0x2f
        /*0002*/ 	.short	(.L_2 - .L_1)
	.align		4
.L_1:
        /*0004*/ 	.word	index@(_Z11log_warp_idv)
        /*0008*/ 	.word	0x00000018


	//----- nvinfo : EIATTR_FRAME_SIZE
	.align		4
.L_2:
        /*000c*/ 	.byte	0x04, 0x11
        /*000e*/ 	.short	(.L_4 - .L_3)
	.align		4
.L_3:
        /*0010*/ 	.word	index@(_Z11log_warp_idv)
        /*0014*/ 	.word	0x00000008


	//----- nvinfo : EIATTR_MIN_STACK_SIZE
	.align		4
.L_4:
        /*0018*/ 	.byte	0x04, 0x12
        /*001a*/ 	.short	(.L_6 - .L_5)
	.align		4
.L_5:
        /*001c*/ 	.word	index@(_Z11log_warp_idv)
        /*0020*/ 	.word	0x00000008
.L_6:


//--------------------- .nv.compat                --------------------------
	.section	.nv.compat,"",@"SHT_CUDA_COMPAT_INFO"
	.align	4
        /*0000*/ 	.byte	0x02, 0x09, 0x00, 0x00, 0x02, 0x02, 0x01, 0x00, 0x02, 0x05, 0x05, 0x00, 0x03, 0x07, 0x01, 0x01
        /*0010*/ 	.byte	0x02, 0x03, 0x00, 0x00, 0x02, 0x06, 0x01, 0x00, 0x04, 0x0b, 0x08, 0x00, 0x09, 0x00, 0x00, 0x00
        /*0020*/ 	.byte	0x00, 0x00, 0x00, 0x00


//--------------------- .nv.info._Z11log_warp_idv --------------------------
	.section	.nv.info._Z11log_warp_idv,"",@"SHT_CUDA_INFO"
	.sectionflags	@""
	.align	4


	//----- nvinfo : EIATTR_CUDA_API_VERSION
	.align		4
        /*0000*/ 	.byte	0x04, 0x37
        /*0002*/ 	.short	(.L_8 - .L_7)
.L_7:
        /*0004*/ 	.word	0x00000082


	//----- nvinfo : EIATTR_SPARSE_MMA_MASK
	.align		4
.L_8:
        /*0008*/ 	.byte	0x03, 0x50
        /*000a*/ 	.short	0x0000


	//----- nvinfo : EIATTR_MAXREG_COUNT
	.align		4
        /*000c*/ 	.byte	0x03, 0x1b
        /*000e*/ 	.short	0x00ff


	//----- nvinfo : EIATTR_EXTERNS
	.align		4
        /*0010*/ 	.byte	0x04, 0x0f
        /*0012*/ 	.short	(.L_10 - .L_9)


	//   ....[0]....
	.align		4
.L_9:
        /*0014*/ 	.word	index@(vprintf)


	//----- nvinfo : EIATTR_MERCURY_ISA_VERSION
	.align		4
.L_10:
        /*0018*/ 	.byte	0x03, 0x5f
        /*001a*/ 	.short	0x0101


	//----- nvinfo : EIATTR_VRC_CTA_INIT_COUNT
	.align		4
        /*001c*/ 	.byte	0x02, 0x4a
	.zero		1
	.zero		1


	//----- nvinfo : EIATTR_SYSCALL_OFFSETS
	.align		4
        /*0020*/ 	.byte	0x04, 0x46
        /*0022*/ 	.short	(.L_12 - .L_11)


	//   ....[0]....
.L_11:
        /*0024*/ 	.word	0x000000f0


	//----- nvinfo : EIATTR_EXIT_INSTR_OFFSETS
	.align		4
.L_12:
        /*0028*/ 	.byte	0x04, 0x1c
        /*002a*/ 	.short	(.L_14 - .L_13)


	//   ....[0]....
.L_13:
        /*002c*/ 	.word	0x00000100


	//----- nvinfo : EIATTR_SW_WAR
	.align		4
.L_14:
        /*0030*/ 	.byte	0x04, 0x36
        /*0032*/ 	.short	(.L_16 - .L_15)
.L_15:
        /*0034*/ 	.word	0x00000008
.L_16:


//--------------------- .nv.callgraph             --------------------------
	.section	.nv.callgraph,"",@"SHT_CUDA_CALLGRAPH"
	.align	4
	.sectionentsize	8
	.align		4
        /*0000*/ 	.word	0x00000000
	.align		4
        /*0004*/ 	.word	0xffffffff
	.align		4
        /*0008*/ 	.word	index@(_Z11log_warp_idv)
	.align		4
        /*000c*/ 	.word	index@(vprintf)
	.align		4
        /*0010*/ 	.word	0x00000000
	.align		4
        /*0014*/ 	.word	0xfffffffe
	.align		4
        /*0018*/ 	.word	0x00000000
	.align		4
        /*001c*/ 	.word	0xfffffffd
	.align		4
        /*0020*/ 	.word	0x00000000
	.align		4
        /*0024*/ 	.word	0xfffffffc


//--------------------- .nv.constant4             --------------------------
	.section	.nv.constant4,"a",@progbits
	.align	8
	.align		8
.nv.constant4:
        /*0000*/ 	.dword	vprintf
	.align		8
        /*0008*/ 	.dword	$str


//--------------------- .text._Z11log_warp_idv    --------------------------
	.section	.text._Z11log_warp_idv,"ax",@progbits
	.align	128
        .global         _Z11log_warp_idv
        .type           _Z11log_warp_idv,@function
        .size           _Z11log_warp_idv,(.L_x_2 - _Z11log_warp_idv)
        .other          _Z11log_warp_idv,@"STO_CUDA_ENTRY STV_DEFAULT"
_Z11log_warp_idv:
.text._Z11log_warp_idv:
[----:B------:R-:W0:Y:S01]  /*0000*/  LDC R1, c[0x0][0x37c] ;  /* 0x0000df00ff017b82 */ /* 0x000e220000000800 */
[----:B------:R-:W1:Y:S01]  /*0010*/  S2R R8, SR_TID.X ;  /* 0x0000000000087919 */ /* 0x000e620000002100 */
[----:B0-----:R-:W-:Y:S01]  /*0020*/  VIADD R1, R1, 0xfffffff8 ;  /* 0xfffffff801017836 */ /* 0x001fe20000000000 */
[----:B------:R-:W-:Y:S01]  /*0030*/  MOV R0, 0x0 ;  /* 0x0000000000007802 */ /* 0x000fe20000000f00 */
[----:B------:R-:W0:Y:S04]  /*0040*/  LDCU UR4, c[0x0][0x2f8] ;  /* 0x00005f00ff0477ac */ /* 0x000e280008000800 */
[----:B------:R2:W3:Y:S01]  /*0050*/  LDC.64 R2, c[0x4][R0] ;  /* 0x0100000000027b82 */ /* 0x0004e20000000a00 */
[----:B------:R-:W4:Y:S01]  /*0060*/  LDCU.64 UR6, c[0x4][0x8] ;  /* 0x01000100ff0677ac */ /* 0x000f220008000a00 */
[----:B------:R-:W5:Y:S01]  /*0070*/  LDCU UR5, c[0x0][0x2fc] ;  /* 0x00005f80ff0577ac */ /* 0x000f620008000800 */
[----:B0-----:R-:W-:Y:S01]  /*0080*/  IADD3 R6, P0, PT, R1, UR4, RZ ;  /* 0x0000000401067c10 */ /* 0x001fe2000ff1e0ff */
[----:B----4-:R-:W-:-:S02]  /*0090*/  IMAD.U32 R4, RZ, RZ, UR6 ;  /* 0x00000006ff047e24 */ /* 0x010fc4000f8e00ff */
[----:B------:R-:W-:Y:S02]  /*00a0*/  IMAD.U32 R5, RZ, RZ, UR7 ;  /* 0x00000007ff057e24 */ /* 0x000fe4000f8e00ff */
[----:B-----5:R-:W-:Y:S01]  /*00b0*/  IMAD.X R7, RZ, RZ, UR5, P0 ;  /* 0x00000005ff077e24 */ /* 0x020fe200080e06ff */
[----:B-1----:R-:W-:-:S05]  /*00c0*/  SHF.R.U32.HI R9, RZ, 0x5, R8 ;  /* 0x00000005ff097819 */ /* 0x002fca0000011608 */
[----:B------:R2:W-:Y:S02]  /*00d0*/  STL.64 [R1], R8 ;  /* 0x0000000801007387 */ /* 0x0005e40000100a00 */
[----:B------:R-:W-:-:S07]  /*00e0*/  LEPC R20, `(.L_x_0) ;  /* 0x000000001014794e */ /* 0x000fce0000000000 */
[----:B--23--:R-:W-:Y:S05]  /*00f0*/  CALL.ABS.NOINC R2 ;  /* 0x0000000002007343 */ /* 0x00cfea0003c00000 */
.L_x_0:
[----:B------:R-:W-:Y:S05]  /*0100*/  EXIT ;  /* 0x000000000000794d */ /* 0x000fea0003800000 */
.L_x_1:
[----:B------:R-:W-:-:S00]  /*0110*/  BRA `(.L_x_1) ;  /* 0xfffffffc00fc7947 */ /* 0x000fc0000383ffff */
[----:B------:R-:W-:-:S00]  /*0120*/  NOP ;  /* 0x0000000000007918 */ /* 0x000fc00000000000 */
        /* <DEDUP_REMOVED lines=13> */
.L_x_2:


//--------------------- .nv.global.init           --------------------------
	.section	.nv.global.init,"aw",@progbits
.nv.global.init:
	.type		$str,@object
	.size		$str,(.L_0 - $str)
$str:
        /*0000*/ 	.byte	0x54, 0x68, 0x72, 0x65, 0x61, 0x64, 0x20, 0x25, 0x64, 0x20, 0x69, 0x73, 0x20, 0x69, 0x6e, 0x20
        /*0010*/ 	.byte	0x77, 0x61, 0x72, 0x70, 0x20, 0x25, 0x64, 0x0a, 0x00
.L_0:


//--------------------- .nv.shared.reserved.0     --------------------------
	.section	.nv.shared.reserved.0,"aw",@nobits
	.weak		__nv_reservedSMEM_offset_0_alias
	.size		__nv_reservedSMEM_offset_0_alias, 0, 64
	.other		__nv_reservedSMEM_offset_0_alias,@"STO_CUDA_RESERVED_SHARED STV_DEFAULT"
__nv_reservedSMEM_offset_0_alias:
	.zero		0
	.zero		64


//--------------------- .nv.constant0._Z11log_warp_idv --------------------------
	.section	.nv.constant0._Z11log_warp_idv,"a",@progbits
	.sectionflags	@""
	.align	4
.nv.constant0._Z11log_warp_idv:
	.zero		896


//--------------------- SYMBOLS --------------------------

	.type		.nv.reservedSmem.offset0,@object
	.size		.nv.reservedSmem.offset0,0x4
	.type		vprintf,@function
